	.headerflags	@"EF_CUDA_TEXMODE_UNIFIED EF_CUDA_64BIT_ADDRESS EF_CUDA_SM89 EF_CUDA_VIRTUAL_SM(EF_CUDA_SM89)"
	.elftype	@"ET_EXEC"


//--------------------- .nv.info                  --------------------------
	.section	.nv.info,"",@"SHT_CUDA_INFO"
	.align	4


	//----- nvinfo : EIATTR_REGCOUNT
	.align		4
        /*0000*/ 	.byte	0x04, 0x2f
        /*0002*/ 	.short	(.L_1 - .L_0)
	.align		4
.L_0:
        /*0004*/ 	.word	index@(triton__0d1d2d345de6)
        /*0008*/ 	.word	0x0000002a


	//----- nvinfo : EIATTR_MAX_STACK_SIZE
	.align		4
.L_1:
        /*000c*/ 	.byte	0x04, 0x23
        /*000e*/ 	.short	(.L_3 - .L_2)
	.align		4
.L_2:
        /*0010*/ 	.word	index@(triton__0d1d2d345de6)
        /*0014*/ 	.word	0x00000000


	//----- nvinfo : EIATTR_MIN_STACK_SIZE
	.align		4
.L_3:
        /*0018*/ 	.byte	0x04, 0x12
        /*001a*/ 	.short	(.L_5 - .L_4)
	.align		4
.L_4:
        /*001c*/ 	.word	index@(triton__0d1d2d345de6)
        /*0020*/ 	.word	0x00000000


	//----- nvinfo : EIATTR_FRAME_SIZE
	.align		4
.L_5:
        /*0024*/ 	.byte	0x04, 0x11
        /*0026*/ 	.short	(.L_7 - .L_6)
	.align		4
.L_6:
        /*0028*/ 	.word	index@(triton__0d1d2d345de6)
        /*002c*/ 	.word	0x00000000
.L_7:


//--------------------- .nv.info.triton__0d1d2d345de6 --------------------------
	.section	.nv.info.triton__0d1d2d345de6,"",@"SHT_CUDA_INFO"
	.align	4


	//----- nvinfo : EIATTR_CUDA_API_VERSION
	.align		4
        /*0000*/ 	.byte	0x04, 0x37
        /*0002*/ 	.short	(.L_9 - .L_8)
.L_8:
        /*0004*/ 	.word	0x0000007b


	//----- nvinfo : EIATTR_PARAM_CBANK
	.align		4
.L_9:
        /*0008*/ 	.byte	0x04, 0x0a
        /*000a*/ 	.short	(.L_11 - .L_10)
	.align		4
.L_10:
        /*000c*/ 	.word	index@(.nv.constant0.triton__0d1d2d345de6)
        /*0010*/ 	.short	0x0160
        /*0012*/ 	.short	0x0028


	//----- nvinfo : EIATTR_CBANK_PARAM_SIZE
	.align		4
.L_11:
        /*0014*/ 	.byte	0x03, 0x19
        /*0016*/ 	.short	0x0028


	//----- nvinfo : EIATTR_KPARAM_INFO
	.align		4
        /*0018*/ 	.byte	0x04, 0x17
        /*001a*/ 	.short	(.L_13 - .L_12)
.L_12:
        /*001c*/ 	.word	0x00000000
        /*0020*/ 	.short	0x0006
        /*0022*/ 	.short	0x0024
        /*0024*/ 	.byte	0x00, 0xf0, 0x11, 0x00


	//----- nvinfo : EIATTR_KPARAM_INFO
	.align		4
.L_13:
        /*0028*/ 	.byte	0x04, 0x17
        /*002a*/ 	.short	(.L_15 - .L_14)
.L_14:
        /*002c*/ 	.word	0x00000000
        /*0030*/ 	.short	0x0005
        /*0032*/ 	.short	0x0020
        /*0034*/ 	.byte	0x00, 0xf0, 0x11, 0x00


	//----- nvinfo : EIATTR_KPARAM_INFO
	.align		4
.L_15:
        /*0038*/ 	.byte	0x04, 0x17
        /*003a*/ 	.short	(.L_17 - .L_16)
.L_16:
        /*003c*/ 	.word	0x00000000
        /*0040*/ 	.short	0x0004
        /*0042*/ 	.short	0x001c
        /*0044*/ 	.byte	0x00, 0xf0, 0x11, 0x00


	//----- nvinfo : EIATTR_KPARAM_INFO
	.align		4
.L_17:
        /*0048*/ 	.byte	0x04, 0x17
        /*004a*/ 	.short	(.L_19 - .L_18)
.L_18:
        /*004c*/ 	.word	0x00000000
        /*0050*/ 	.short	0x0003
        /*0052*/ 	.short	0x0018
        /*0054*/ 	.byte	0x00, 0xf0, 0x11, 0x00


	//----- nvinfo : EIATTR_KPARAM_INFO
	.align		4
.L_19:
        /*0058*/ 	.byte	0x04, 0x17
        /*005a*/ 	.short	(.L_21 - .L_20)
.L_20:
        /*005c*/ 	.word	0x00000000
        /*0060*/ 	.short	0x0002
        /*0062*/ 	.short	0x0010
        /*0064*/ 	.byte	0x00, 0xf0, 0x21, 0x00


	//----- nvinfo : EIATTR_KPARAM_INFO
	.align		4
.L_21:
        /*0068*/ 	.byte	0x04, 0x17
        /*006a*/ 	.short	(.L_23 - .L_22)
.L_22:
        /*006c*/ 	.word	0x00000000
        /*0070*/ 	.short	0x0001
        /*0072*/ 	.short	0x0008
        /*0074*/ 	.byte	0x00, 0xf0, 0x21, 0x00


	//----- nvinfo : EIATTR_KPARAM_INFO
	.align		4
.L_23:
        /*0078*/ 	.byte	0x04, 0x17
        /*007a*/ 	.short	(.L_25 - .L_24)
.L_24:
        /*007c*/ 	.word	0x00000000
        /*0080*/ 	.short	0x0000
        /*0082*/ 	.short	0x0000
        /*0084*/ 	.byte	0x00, 0xf0, 0x21, 0x00


	//----- nvinfo : EIATTR_MAXREG_COUNT
	.align		4
.L_25:
        /*0088*/ 	.byte	0x03, 0x1b
        /*008a*/ 	.short	0x00ff


	//----- nvinfo : EIATTR_COOP_GROUP_MASK_REGIDS
	.align		4
        /*008c*/ 	.byte	0x04, 0x29
        /*008e*/ 	.short	(.L_27 - .L_26)


	//   ....[0]....
.L_26:
        /*0090*/ 	.word	0xffffffff


	//   ....[1]....
        /*0094*/ 	.word	0xffffffff


	//   ....[2]....
        /*0098*/ 	.word	0xffffffff


	//   ....[3]....
        /*009c*/ 	.word	0xffffffff


	//   ....[4]....
        /*00a0*/ 	.word	0xffffffff


	//   ....[5]....
        /*00a4*/ 	.word	0xffffffff


	//   ....[6]....
        /*00a8*/ 	.word	0xffffffff


	//   ....[7]....
        /*00ac*/ 	.word	0xffffffff


	//   ....[8]....
        /*00b0*/ 	.word	0xffffffff


	//   ....[9]....
        /*00b4*/ 	.word	0xffffffff


	//   ....[10]....
        /*00b8*/ 	.word	0xffffffff


	//   ....[11]....
        /*00bc*/ 	.word	0xffffffff


	//   ....[12]....
        /*00c0*/ 	.word	0xffffffff


	//   ....[13]....
        /*00c4*/ 	.word	0xffffffff


	//   ....[14]....
        /*00c8*/ 	.word	0xffffffff


	//   ....[15]....
        /*00cc*/ 	.word	0xffffffff


	//   ....[16]....
        /*00d0*/ 	.word	0xffffffff


	//   ....[17]....
        /*00d4*/ 	.word	0xffffffff


	//   ....[18]....
        /*00d8*/ 	.word	0xffffffff


	//   ....[19]....
        /*00dc*/ 	.word	0xffffffff


	//   ....[20]....
        /*00e0*/ 	.word	0xffffffff


	//   ....[21]....
        /*00e4*/ 	.word	0xffffffff


	//   ....[22]....
        /*00e8*/ 	.word	0xffffffff


	//   ....[23]....
        /*00ec*/ 	.word	0xffffffff


	//----- nvinfo : EIATTR_COOP_GROUP_INSTR_OFFSETS
	.align		4
.L_27:
        /*00f0*/ 	.byte	0x04, 0x28
        /*00f2*/ 	.short	(.L_29 - .L_28)


	//   ....[0]....
.L_28:
        /*00f4*/ 	.word	0x00000d90


	//   ....[1]....
        /*00f8*/ 	.word	0x00000f20


	//   ....[2]....
        /*00fc*/ 	.word	0x00001050


	//   ....[3]....
        /*0100*/ 	.word	0x000010a0


	//   ....[4]....
        /*0104*/ 	.word	0x000010f0


	//   ....[5]....
        /*0108*/ 	.word	0x000011c0


	//   ....[6]....
        /*010c*/ 	.word	0x000011f0


	//   ....[7]....
        /*0110*/ 	.word	0x00001240


	//   ....[8]....
        /*0114*/ 	.word	0x00001300


	//   ....[9]....
        /*0118*/ 	.word	0x00001340


	//   ....[10]....
        /*011c*/ 	.word	0x00001390


	//   ....[11]....
        /*0120*/ 	.word	0x00001460


	//   ....[12]....
        /*0124*/ 	.word	0x00001490


	//   ....[13]....
        /*0128*/ 	.word	0x00001550


	//   ....[14]....
        /*012c*/ 	.word	0x000015c0


	//   ....[15]....
        /*0130*/ 	.word	0x00001710


	//   ....[16]....
        /*0134*/ 	.word	0x00001720


	//   ....[17]....
        /*0138*/ 	.word	0x00001760


	//   ....[18]....
        /*013c*/ 	.word	0x000017a0


	//   ....[19]....
        /*0140*/ 	.word	0x00001830


	//   ....[20]....
        /*0144*/ 	.word	0x00001910


	//   ....[21]....
        /*0148*/ 	.word	0x00001930


	//   ....[22]....
        /*014c*/ 	.word	0x00001a20


	//   ....[23]....
        /*0150*/ 	.word	0x00001a80


	//----- nvinfo : EIATTR_EXIT_INSTR_OFFSETS
	.align		4
.L_29:
        /*0154*/ 	.byte	0x04, 0x1c
        /*0156*/ 	.short	(.L_31 - .L_30)


	//   ....[0]....
.L_30:
        /*0158*/ 	.word	0x00001c40


	//   ....[1]....
        /*015c*/ 	.word	0x00001c90


	//----- nvinfo : EIATTR_MAX_THREADS
	.align		4
.L_31:
        /*0160*/ 	.byte	0x04, 0x05
        /*0162*/ 	.short	(.L_33 - .L_32)
.L_32:
        /*0164*/ 	.word	0x00000100
        /*0168*/ 	.word	0x00000001
        /*016c*/ 	.word	0x00000001
.L_33:


//--------------------- .nv.rel.action            --------------------------
	.section	.nv.rel.action,"",@"SHT_CUDA_RELOCINFO"
	.align	8
	.sectionentsize	8
        /*0000*/ 	.byte	0x73, 0x00, 0x00, 0x00, 0x00, 0x00, 0x00, 0x00, 0x00, 0x00, 0x00, 0x11, 0x25, 0x00, 0x05, 0x36


//--------------------- .nv.constant0.triton__0d1d2d345de6 --------------------------
	.section	.nv.constant0.triton__0d1d2d345de6,"a",@progbits
	.align	4
.nv.constant0.triton__0d1d2d345de6:
	.zero		392


//--------------------- .text.triton__0d1d2d345de6 --------------------------
	.section	.text.triton__0d1d2d345de6,"ax",@progbits
	.sectionflags	@"SHF_BARRIERS=1"
	.sectioninfo	@"SHI_REGISTERS=42"
	.align	128
        .global         triton__0d1d2d345de6
        .type           triton__0d1d2d345de6,@function
        .size           triton__0d1d2d345de6,(.L_x_5 - triton__0d1d2d345de6)
        .other          triton__0d1d2d345de6,@"STO_CUDA_ENTRY STV_DEFAULT"
triton__0d1d2d345de6:
.text.triton__0d1d2d345de6:
[----:B------:R-:W-:-:S02]  /*0000*/  MOV R1, c[0x0][0x28] ;  /* 0x00000a0000017a02 */ /* 0x000fc40000000f00 */
[----:B------:R-:W0:Y:S01]  /*0010*/  S2R R0, SR_TID.X ;  /* 0x0000000000007919 */ /* 0x000e220000002100 */
[----:B------:R-:W1:Y:S01]  /*0020*/  S2UR UR8, SR_CTAID.X ;  /* 0x00000000000879c3 */ /* 0x000e620000002500 */
[----:B------:R-:W-:Y:S01]  /*0030*/  ISETP.LT.AND P0, PT, RZ, c[0x0][0x184], PT ;  /* 0x00006100ff007a0c */ /* 0x000fe20003f01270 */
[----:B------:R-:W-:Y:S01]  /*0040*/  ULDC.64 UR10, c[0x0][0x118] ;  /* 0x00004600000a7ab9 */ /* 0x000fe20000000a00 */
[----:B0-----:R-:W-:Y:S01]  /*0050*/  LOP3.LUT R0, R0, 0xff, RZ, 0xc0, !PT ;  /* 0x000000ff00007812 */ /* 0x001fe200078ec0ff */
[----:B-1----:R-:W-:-:S03]  /*0060*/  UISETP.GE.AND UP0, UPT, UR8, 0x2c0, UPT ;  /* 0x000002c00800788c */ /* 0x002fc6000bf06270 */
[C---:B------:R-:W-:Y:S02]  /*0070*/  SHF.L.U32 R22, R0.reuse, 0x1, RZ ;  /* 0x0000000100167819 */ /* 0x040fe400000006ff */
[----:B------:R-:W-:-:S05]  /*0080*/  LOP3.LUT R10, R0, 0x100, RZ, 0xfc, !PT ;  /* 0x00000100000a7812 */ /* 0x000fca00078efcff */
[----:B------:R-:W-:Y:S05]  /*0090*/  @P0 BRA `(.L_x_0) ;  /* 0x0000009000000947 */ /* 0x000fea0003800000 */
[----:B------:R-:W-:Y:S01]  /*00a0*/  MOV R11, RZ ;  /* 0x000000ff000b7202 */ /* 0x000fe20000000f00 */
[----:B------:R-:W-:Y:S01]  /*00b0*/  CS2R R12, SRZ ;  /* 0x00000000000c7805 */ /* 0x000fe2000001ff00 */
[----:B------:R-:W-:Y:S01]  /*00c0*/  CS2R R14, SRZ ;  /* 0x00000000000e7805 */ /* 0x000fe2000001ff00 */
[----:B------:R-:W-:Y:S01]  /*00d0*/  CS2R R16, SRZ ;  /* 0x0000000000107805 */ /* 0x000fe2000001ff00 */
[----:B------:R-:W-:Y:S01]  /*00e0*/  CS2R R18, SRZ ;  /* 0x0000000000127805 */ /* 0x000fe2000001ff00 */
[----:B------:R-:W-:Y:S02]  /*00f0*/  MOV R21, RZ ;  /* 0x000000ff00157202 */ /* 0x000fe40000000f00 */
[----:B------:R-:W-:Y:S02]  /*0100*/  MOV R23, RZ ;  /* 0x000000ff00177202 */ /* 0x000fe40000000f00 */
[----:B------:R-:W-:Y:S01]  /*0110*/  MOV R25, RZ ;  /* 0x000000ff00197202 */ /* 0x000fe20000000f00 */
[----:B------:R-:W-:Y:S05]  /*0120*/  BRA `(.L_x_1) ;  /* 0x00000a3000007947 */ /* 0x000fea0003800000 */
.L_x_0:
[----:B------:R-:W-:Y:S01]  /*0130*/  ULDC.64 UR4, c[0x0][0x178] ;  /* 0x00005e0000047ab9 */ /* 0x000fe20000000a00 */
[----:B------:R-:W-:Y:S01]  /*0140*/  CS2R R18, SRZ ;  /* 0x0000000000127805 */ /* 0x000fe2000001ff00 */
[----:B------:R-:W-:Y:S01]  /*0150*/  UIMAD UR4, UR4, UR5, URZ ;  /* 0x00000005040472a4 */ /* 0x000fe2000f8e023f */
[----:B------:R-:W-:Y:S01]  /*0160*/  MOV R21, RZ ;  /* 0x000000ff00157202 */ /* 0x000fe20000000f00 */
[----:B------:R-:W-:Y:S01]  /*0170*/  CS2R R14, SRZ ;  /* 0x00000000000e7805 */ /* 0x000fe2000001ff00 */
[----:B------:R-:W-:Y:S01]  /*0180*/  MOV R23, RZ ;  /* 0x000000ff00177202 */ /* 0x000fe20000000f00 */
[----:B------:R-:W-:Y:S01]  /*0190*/  UIMAD UR4, UR4, UR8, URZ ;  /* 0x00000008040472a4 */ /* 0x000fe2000f8e023f */
[----:B------:R-:W-:Y:S01]  /*01a0*/  MOV R25, RZ ;  /* 0x000000ff00197202 */ /* 0x000fe20000000f00 */
[----:B------:R-:W-:Y:S01]  /*01b0*/  CS2R R16, SRZ ;  /* 0x0000000000107805 */ /* 0x000fe2000001ff00 */
[----:B------:R-:W-:Y:S01]  /*01c0*/  MOV R11, RZ ;  /* 0x000000ff000b7202 */ /* 0x000fe20000000f00 */
[----:B------:R-:W-:-:S02]  /*01d0*/  CS2R R12, SRZ ;  /* 0x00000000000c7805 */ /* 0x000fc4000001ff00 */
[----:B------:R-:W-:Y:S01]  /*01e0*/  MOV R3, UR4 ;  /* 0x0000000400037c02 */ /* 0x000fe20008000f00 */
[----:B------:R-:W-:-:S04]  /*01f0*/  UMOV UR4, URZ ;  /* 0x0000003f00047c82 */ /* 0x000fc80008000000 */
[----:B------:R-:W-:-:S02]  /*0200*/  IMAD R20, R3, 0x1e, R22 ;  /* 0x0000001e03147824 */ /* 0x000fc400078e0216 */
.L_x_3:
[----:B------:R-:W-:Y:S02]  /*0210*/  IADD3 R2, R22, UR4, RZ ;  /* 0x0000000416027c10 */ /* 0x000fe4000fffe0ff */
[----:B------:R-:W-:Y:S02]  /*0220*/  PLOP3.LUT P3, PT, PT, PT, UP0, 0x40, 0x0 ;  /* 0x000000000000781c */ /* 0x000fe40003f6e808 */
[----:B------:R-:W-:Y:S02]  /*0230*/  PLOP3.LUT P2, PT, PT, PT, UP0, 0x40, 0x0 ;  /* 0x000000000000781c */ /* 0x000fe40003f4e808 */
[----:B------:R-:W-:Y:S02]  /*0240*/  PLOP3.LUT P1, PT, PT, PT, UP0, 0x40, 0x0 ;  /* 0x000000000000781c */ /* 0x000fe40003f2e808 */
[----:B------:R-:W-:Y:S02]  /*0250*/  PLOP3.LUT P0, PT, PT, PT, UP0, 0x40, 0x0 ;  /* 0x000000000000781c */ /* 0x000fe40003f0e808 */
[----:B------:R-:W-:-:S02]  /*0260*/  IADD3 R3, R2, 0x1, RZ ;  /* 0x0000000102037810 */ /* 0x000fc40007ffe0ff */
[C---:B------:R-:W-:Y:S02]  /*0270*/  IADD3 R4, R2.reuse, 0x200, RZ ;  /* 0x0000020002047810 */ /* 0x040fe40007ffe0ff */
[C---:B------:R-:W-:Y:S02]  /*0280*/  IADD3 R5, R2.reuse, 0x201, RZ ;  /* 0x0000020102057810 */ /* 0x040fe40007ffe0ff */
[----:B------:R-:W-:Y:S02]  /*0290*/  ISETP.LT.AND P3, PT, R2, c[0x0][0x184], P3 ;  /* 0x0000610002007a0c */ /* 0x000fe40001f61270 */
[----:B------:R-:W-:Y:S02]  /*02a0*/  IADD3 R2, R20, UR4, RZ ;  /* 0x0000000414027c10 */ /* 0x000fe4000fffe0ff */
[----:B------:R-:W-:Y:S02]  /*02b0*/  ISETP.LT.AND P2, PT, R3, c[0x0][0x184], P2 ;  /* 0x0000610003007a0c */ /* 0x000fe40001741270 */
[----:B------:R-:W-:-:S02]  /*02c0*/  ISETP.LT.AND P1, PT, R4, c[0x0][0x184], P1 ;  /* 0x0000610004007a0c */ /* 0x000fc40000f21270 */
[----:B------:R-:W-:Y:S02]  /*02d0*/  ISETP.LT.AND P0, PT, R5, c[0x0][0x184], P0 ;  /* 0x0000610005007a0c */ /* 0x000fe40000701270 */
[----:B------:R-:W-:Y:S02]  /*02e0*/  MOV R9, 0x2 ;  /* 0x0000000200097802 */ /* 0x000fe40000000f00 */
[C---:B------:R-:W-:Y:S02]  /*02f0*/  IADD3 R4, R2.reuse, 0x1, RZ ;  /* 0x0000000102047810 */ /* 0x040fe40007ffe0ff */
[C---:B------:R-:W-:Y:S02]  /*0300*/  IADD3 R6, R2.reuse, 0x200, RZ ;  /* 0x0000020002067810 */ /* 0x040fe40007ffe0ff */
[C---:B------:R-:W-:Y:S01]  /*0310*/  IADD3 R8, R2.reuse, 0x201, RZ ;  /* 0x0000020102087810 */ /* 0x040fe20007ffe0ff */
[----:B------:R-:W-:Y:S01]  /*0320*/  IMAD.WIDE R2, R2, R9, c[0x0][0x160] ;  /* 0x0000580002027625 */ /* 0x000fe200078e0209 */
[----:B------:R-:W-:-:S02]  /*0330*/  PRMT R27, RZ, 0x7610, R27 ;  /* 0x00007610ff1b7816 */ /* 0x000fc4000000001b */
[----:B------:R-:W-:Y:S01]  /*0340*/  PRMT R24, RZ, 0x7610, R24 ;  /* 0x00007610ff187816 */ /* 0x000fe20000000018 */
[-C--:B------:R-:W-:Y:S01]  /*0350*/  IMAD.WIDE R4, R4, R9.reuse, c[0x0][0x160] ;  /* 0x0000580004047625 */ /* 0x080fe200078e0209 */
[----:B------:R-:W-:Y:S02]  /*0360*/  PRMT R26, RZ, 0x7610, R26 ;  /* 0x00007610ff1a7816 */ /* 0x000fe4000000001a */
[----:B------:R-:W-:Y:S01]  /*0370*/  PRMT R28, RZ, 0x7610, R28 ;  /* 0x00007610ff1c7816 */ /* 0x000fe2000000001c */
[-C--:B------:R-:W-:Y:S01]  /*0380*/  IMAD.WIDE R6, R6, R9.reuse, c[0x0][0x160] ;  /* 0x0000580006067625 */ /* 0x080fe200078e0209 */
[----:B------:R-:W2:Y:S03]  /*0390*/  @P3 LDG.E.EF.U16 R27, [R2.64] ;  /* 0x0000000a021b3981 */ /* 0x000ea6000c0e1500 */
[----:B------:R-:W-:Y:S01]  /*03a0*/  IMAD.WIDE R8, R8, R9, c[0x0][0x160] ;  /* 0x0000580008087625 */ /* 0x000fe200078e0209 */
[----:B------:R0:W3:Y:S04]  /*03b0*/  @P2 LDG.E.EF.U16 R24, [R4.64] ;  /* 0x0000000a04182981 */ /* 0x0000e8000c0e1500 */
[----:B------:R1:W4:Y:S04]  /*03c0*/  @P1 LDG.E.EF.U16 R26, [R6.64] ;  /* 0x0000000a061a1981 */ /* 0x000328000c0e1500 */
[----:B------:R5:W4:Y:S01]  /*03d0*/  @P0 LDG.E.EF.U16 R28, [R8.64] ;  /* 0x0000000a081c0981 */ /* 0x000b22000c0e1500 */
[----:B------:R-:W-:-:S02]  /*03e0*/  IADD3 R29, R0, UR4, RZ ;  /* 0x00000004001d7c10 */ /* 0x000fc4000fffe0ff */
[----:B------:R-:W-:Y:S02]  /*03f0*/  PLOP3.LUT P6, PT, PT, PT, UP0, 0x40, 0x0 ;  /* 0x000000000000781c */ /* 0x000fe40003fce808 */
[C---:B------:R-:W-:Y:S02]  /*0400*/  IADD3 R30, R29.reuse, 0x100, RZ ;  /* 0x000001001d1e7810 */ /* 0x040fe40007ffe0ff */
[----:B------:R-:W-:Y:S02]  /*0410*/  PLOP3.LUT P5, PT, PT, PT, UP0, 0x40, 0x0 ;  /* 0x000000000000781c */ /* 0x000fe40003fae808 */
[----:B------:R-:W-:Y:S02]  /*0420*/  ISETP.LT.AND P6, PT, R30, c[0x0][0x184], P6 ;  /* 0x000061001e007a0c */ /* 0x000fe400037c1270 */
[----:B------:R-:W-:Y:S02]  /*0430*/  IADD3 R31, R29, 0x200, RZ ;  /* 0x000002001d1f7810 */ /* 0x000fe40007ffe0ff */
[----:B------:R-:W-:-:S02]  /*0440*/  PLOP3.LUT P4, PT, PT, PT, UP0, 0x40, 0x0 ;  /* 0x000000000000781c */ /* 0x000fc40003f8e808 */
[----:B------:R-:W-:Y:S02]  /*0450*/  P2R R35, PR, RZ, 0x40 ;  /* 0x00000040ff237803 */ /* 0x000fe40000000000 */
[----:B------:R-:W-:Y:S02]  /*0460*/  ISETP.LT.AND P6, PT, R31, c[0x0][0x184], P5 ;  /* 0x000061001f007a0c */ /* 0x000fe40002fc1270 */
[C---:B------:R-:W-:Y:S02]  /*0470*/  ISETP.LT.AND P5, PT, R29.reuse, c[0x0][0x184], P4 ;  /* 0x000061001d007a0c */ /* 0x040fe400027a1270 */
[----:B------:R-:W-:Y:S02]  /*0480*/  IADD3 R29, R29, 0x300, RZ ;  /* 0x000003001d1d7810 */ /* 0x000fe40007ffe0ff */
[----:B------:R-:W-:-:S04]  /*0490*/  PLOP3.LUT P4, PT, PT, PT, UP0, 0x40, 0x0 ;  /* 0x000000000000781c */ /* 0x000fc80003f8e808 */
[----:B------:R-:W-:-:S04]  /*04a0*/  ISETP.LT.AND P4, PT, R29, c[0x0][0x184], P4 ;  /* 0x000061001d007a0c */ /* 0x000fc80002781270 */
[----:B------:R-:W-:Y:S02]  /*04b0*/  P2R R37, PR, RZ, 0x10 ;  /* 0x00000010ff257803 */ /* 0x000fe40000000000 */
[----:B------:R-:W-:Y:S01]  /*04c0*/  ISETP.NE.AND P4, PT, RZ, UR4, PT ;  /* 0x00000004ff007c0c */ /* 0x000fe2000bf85270 */
[----:B------:R-:W-:Y:S01]  /*04d0*/  CS2R R30, SRZ ;  /* 0x00000000001e7805 */ /* 0x000fe2000001ff00 */
[----:B------:R-:W-:Y:S02]  /*04e0*/  P2R R36, PR, RZ, 0x40 ;  /* 0x00000040ff247803 */ /* 0x000fe40000000000 */
[----:B------:R-:W-:Y:S02]  /*04f0*/  P2R R34, PR, RZ, 0x20 ;  /* 0x00000020ff227803 */ /* 0x000fe40000000000 */
[----:B-1----:R-:W-:Y:S02]  /*0500*/  MOV R6, 0x3f800000 ;  /* 0x3f80000000067802 */ /* 0x002fe40000000f00 */
[----:B------:R-:W-:-:S02]  /*0510*/  MOV R7, 0x3f800000 ;  /* 0x3f80000000077802 */ /* 0x000fc40000000f00 */
[----:B-----5:R-:W-:Y:S02]  /*0520*/  MOV R8, 0x3f800000 ;  /* 0x3f80000000087802 */ /* 0x020fe40000000f00 */
[----:B------:R-:W-:Y:S02]  /*0530*/  MOV R9, 0x3f800000 ;  /* 0x3f80000000097802 */ /* 0x000fe40000000f00 */
[----:B0-----:R-:W-:Y:S02]  /*0540*/  MOV R4, RZ ;  /* 0x000000ff00047202 */ /* 0x001fe40000000f00 */
[----:B------:R-:W-:Y:S02]  /*0550*/  MOV R33, RZ ;  /* 0x000000ff00217202 */ /* 0x000fe40000000f00 */
[----:B--2---:R-:W-:Y:S02]  /*0560*/  SEL R27, R27, RZ, P3 ;  /* 0x000000ff1b1b7207 */ /* 0x004fe40001800000 */
[----:B---3--:R-:W-:-:S02]  /*0570*/  SEL R2, R24, RZ, P2 ;  /* 0x000000ff18027207 */ /* 0x008fc40001000000 */
[----:B----4-:R-:W-:Y:S02]  /*0580*/  SEL R26, R26, RZ, P1 ;  /* 0x000000ff1a1a7207 */ /* 0x010fe40000800000 */
[----:B------:R-:W-:Y:S01]  /*0590*/  SEL R28, R28, RZ, P0 ;  /* 0x000000ff1c1c7207 */ /* 0x000fe20000000000 */
[----:B------:R-:W-:Y:S02]  /*05a0*/  HADD2.F32 R24, -RZ, R27.H0_H0 ;  /* 0x2000001bff187230 */ /* 0x000fe40000004100 */
[----:B------:R-:W-:Y:S02]  /*05b0*/  HADD2.F32 R27, -RZ, R2.H0_H0 ;  /* 0x20000002ff1b7230 */ /* 0x000fe40000004100 */
[----:B------:R-:W-:Y:S02]  /*05c0*/  HADD2.F32 R26, -RZ, R26.H0_H0 ;  /* 0x2000001aff1a7230 */ /* 0x000fe40000004100 */
[----:B------:R-:W-:Y:S01]  /*05d0*/  HADD2.F32 R29, -RZ, R28.H0_H0 ;  /* 0x2000001cff1d7230 */ /* 0x000fe20000004100 */
[----:B------:R-:W-:Y:S05]  /*05e0*/  @!P4 BRA `(.L_x_2) ;  /* 0x000004200000c947 */ /* 0x000fea0003800000 */
[----:B------:R-:W-:Y:S01]  /*05f0*/  FADD R6, R19, 1 ;  /* 0x3f80000013067421 */ /* 0x000fe20000000000 */
[----:B------:R-:W-:Y:S01]  /*0600*/  FADD R7, R21, 1 ;  /* 0x3f80000015077421 */ /* 0x000fe20000000000 */
[----:B------:R-:W-:Y:S06]  /*0610*/  BAR.SYNC 0x0 ;  /* 0x0000000000007b1d */ /* 0x000fec0000000000 */
[----:B------:R-:W-:Y:S01]  /*0620*/  STS [R0.X4], R6 ;  /* 0x0000000600007388 */ /* 0x000fe20000004800 */
[----:B------:R-:W-:Y:S01]  /*0630*/  FADD R31, R27, -R12 ;  /* 0x8000000c1b1f7221 */ /* 0x000fe20000000000 */
[----:B------:R-:W-:Y:S01]  /*0640*/  FADD R8, R23, 1 ;  /* 0x3f80000017087421 */ /* 0x000fe20000000000 */
[----:B------:R-:W-:Y:S01]  /*0650*/  FADD R9, R25, 1 ;  /* 0x3f80000019097421 */ /* 0x000fe20000000000 */
[----:B------:R-:W-:Y:S01]  /*0660*/  STS [R0.X4+0x400], R7 ;  /* 0x0004000700007388 */ /* 0x000fe20000004800 */
[----:B------:R-:W-:Y:S01]  /*0670*/  FMUL R4, R31, 0.25 ;  /* 0x3e8000001f047820 */ /* 0x000fe20000400000 */
[----:B------:R-:W-:-:S02]  /*0680*/  FADD R30, R26, -R13 ;  /* 0x8000000d1a1e7221 */ /* 0x000fc40000000000 */
[----:B------:R-:W-:Y:S06]  /*0690*/  BAR.SYNC 0x0 ;  /* 0x0000000000007b1d */ /* 0x000fec0000000000 */
[----:B------:R-:W0:Y:S01]  /*06a0*/  LDS.64 R2, [R0.X8] ;  /* 0x0000000000027984 */ /* 0x000e220000008a00 */
[----:B------:R-:W-:-:S03]  /*06b0*/  FMUL R33, R30, 0.25 ;  /* 0x3e8000001e217820 */ /* 0x000fc60000400000 */
[----:B------:R-:W-:Y:S06]  /*06c0*/  BAR.SYNC 0x0 ;  /* 0x0000000000007b1d */ /* 0x000fec0000000000 */
[----:B------:R-:W-:Y:S04]  /*06d0*/  STS [R0.X4], R8 ;  /* 0x0000000800007388 */ /* 0x000fe80000004800 */
[----:B------:R-:W-:Y:S04]  /*06e0*/  STS [R0.X4+0x400], R9 ;  /* 0x0004000900007388 */ /* 0x000fe80000004800 */
[----:B------:R-:W-:Y:S06]  /*06f0*/  BAR.SYNC 0x0 ;  /* 0x0000000000007b1d */ /* 0x000fec0000000000 */
[----:B0-----:R-:W-:-:S02]  /*0700*/  FSETP.GT.AND P4, PT, |R3|, 8.50705917302346158658e+37, PT ;  /* 0x7e8000000300780b */ /* 0x001fc40003f84200 */
[C---:B------:R-:W-:Y:S02]  /*0710*/  FSETP.GEU.AND P5, PT, |R3|.reuse, 1.175494350822287508e-38, PT ;  /* 0x008000000300780b */ /* 0x040fe40003fae200 */
[----:B------:R-:W-:Y:S02]  /*0720*/  FSEL R28, R4, R31, P4 ;  /* 0x0000001f041c7208 */ /* 0x000fe40002000000 */
[----:B------:R-:W0:Y:S07]  /*0730*/  LDS.64 R4, [R0.X8] ;  /* 0x0000000000047984 */ /* 0x000e2e0000008a00 */
[----:B------:R-:W-:-:S02]  /*0740*/  @P4 FMUL R3, R3, 0.25 ;  /* 0x3e80000003034820 */ /* 0x000fc40000400000 */
[----:B------:R-:W-:Y:S02]  /*0750*/  @!P5 FMUL R28, R28, 16777216 ;  /* 0x4b8000001c1cd820 */ /* 0x000fe40000400000 */
[----:B------:R-:W-:-:S06]  /*0760*/  @!P5 FMUL R3, R3, 16777216 ;  /* 0x4b8000000303d820 */ /* 0x000fcc0000400000 */
[----:B------:R-:W1:Y:S02]  /*0770*/  MUFU.RCP R3, R3 ;  /* 0x0000000300037308 */ /* 0x000e640000001000 */
[----:B-1----:R-:W-:Y:S01]  /*0780*/  FFMA R28, R3, R28, R12 ;  /* 0x0000001c031c7223 */ /* 0x002fe2000000000c */
[C---:B0-----:R-:W-:Y:S02]  /*0790*/  FSETP.GT.AND P5, PT, |R4|.reuse, 8.50705917302346158658e+37, PT ;  /* 0x7e8000000400780b */ /* 0x041fe40003fa4200 */
[----:B------:R-:W-:Y:S02]  /*07a0*/  FSETP.GEU.AND P4, PT, |R4|, 1.175494350822287508e-38, PT ;  /* 0x008000000400780b */ /* 0x000fe40003f8e200 */
[----:B------:R-:W-:Y:S01]  /*07b0*/  FSEL R32, R33, R30, P5 ;  /* 0x0000001e21207208 */ /* 0x000fe20002800000 */
[----:B------:R-:W-:Y:S01]  /*07c0*/  FADD R33, R29, -R14 ;  /* 0x8000000e1d217221 */ /* 0x000fe20000000000 */
[----:B------:R-:W-:-:S03]  /*07d0*/  FSETP.GEU.AND P6, PT, |R5|, 1.175494350822287508e-38, PT ;  /* 0x008000000500780b */ /* 0x000fc60003fce200 */
[----:B------:R-:W-:-:S04]  /*07e0*/  FMUL R38, R33, 0.25 ;  /* 0x3e80000021267820 */ /* 0x000fc80000400000 */
[----:B------:R-:W-:Y:S01]  /*07f0*/  @P5 FMUL R4, R4, 0.25 ;  /* 0x3e80000004045820 */ /* 0x000fe20000400000 */
[----:B------:R-:W-:Y:S01]  /*0800*/  FSETP.GT.AND P5, PT, |R5|, 8.50705917302346158658e+37, PT ;  /* 0x7e8000000500780b */ /* 0x000fe20003fa4200 */
[----:B------:R-:W-:Y:S02]  /*0810*/  @!P4 FMUL R32, R32, 16777216 ;  /* 0x4b8000002020c820 */ /* 0x000fe40000400000 */
[----:B------:R-:W-:Y:S01]  /*0820*/  @!P4 FMUL R4, R4, 16777216 ;  /* 0x4b8000000404c820 */ /* 0x000fe20000400000 */
[----:B------:R-:W-:Y:S02]  /*0830*/  FSETP.GT.AND P4, PT, |R2|, 8.50705917302346158658e+37, PT ;  /* 0x7e8000000200780b */ /* 0x000fe40003f84200 */
[----:B------:R-:W-:-:S03]  /*0840*/  FSEL R38, R38, R33, P5 ;  /* 0x0000002126267208 */ /* 0x000fc60002800000 */
[----:B------:R-:W0:Y:S02]  /*0850*/  MUFU.RCP R4, R4 ;  /* 0x0000000400047308 */ /* 0x000e240000001000 */
[----:B------:R-:W-:Y:S02]  /*0860*/  @!P6 FMUL R38, R38, 16777216 ;  /* 0x4b8000002626e820 */ /* 0x000fe40000400000 */
[----:B------:R-:W-:Y:S01]  /*0870*/  @P5 FMUL R5, R5, 0.25 ;  /* 0x3e80000005055820 */ /* 0x000fe20000400000 */
[----:B------:R-:W-:-:S03]  /*0880*/  FSETP.GEU.AND P5, PT, |R2|, 1.175494350822287508e-38, PT ;  /* 0x008000000200780b */ /* 0x000fc60003fae200 */
[----:B------:R-:W-:Y:S01]  /*0890*/  @!P6 FMUL R5, R5, 16777216 ;  /* 0x4b8000000505e820 */ /* 0x000fe20000400000 */
[----:B------:R-:W-:-:S05]  /*08a0*/  @P4 FMUL R2, R2, 0.25 ;  /* 0x3e80000002024820 */ /* 0x000fca0000400000 */
[----:B------:R-:W1:Y:S01]  /*08b0*/  MUFU.RCP R5, R5 ;  /* 0x0000000500057308 */ /* 0x000e620000001000 */
[----:B0-----:R-:W-:Y:S01]  /*08c0*/  FFMA R3, R4, R32, R13 ;  /* 0x0000002004037223 */ /* 0x001fe2000000000d */
[----:B------:R-:W-:Y:S02]  /*08d0*/  FADD R4, R27, -R28 ;  /* 0x8000001c1b047221 */ /* 0x000fe40000000000 */
[----:B------:R-:W-:Y:S01]  /*08e0*/  @!P5 FMUL R2, R2, 16777216 ;  /* 0x4b8000000202d820 */ /* 0x000fe20000400000 */
[----:B------:R-:W-:Y:S01]  /*08f0*/  MOV R27, R28 ;  /* 0x0000001c001b7202 */ /* 0x000fe20000000f00 */
[----:B------:R-:W-:-:S04]  /*0900*/  FFMA R31, R31, R4, R16 ;  /* 0x000000041f1f7223 */ /* 0x000fc80000000010 */
[----:B------:R-:W0:Y:S01]  /*0910*/  MUFU.RCP R2, R2 ;  /* 0x0000000200027308 */ /* 0x000e220000001000 */
[----:B-1----:R-:W-:Y:S01]  /*0920*/  FFMA R32, R5, R38, R14 ;  /* 0x0000002605207223 */ /* 0x002fe2000000000e */
[----:B------:R-:W-:Y:S01]  /*0930*/  FADD R38, R24, -R11 ;  /* 0x8000000b18267221 */ /* 0x000fe20000000000 */
[----:B------:R-:W-:Y:S01]  /*0940*/  FADD R5, R26, -R3 ;  /* 0x800000031a057221 */ /* 0x000fe20000000000 */
[----:B------:R-:W-:Y:S02]  /*0950*/  MOV R26, R3 ;  /* 0x00000003001a7202 */ /* 0x000fe40000000f00 */
[----:B------:R-:W-:Y:S01]  /*0960*/  FMUL R39, R38, 0.25 ;  /* 0x3e80000026277820 */ /* 0x000fe20000400000 */
[----:B------:R-:W-:-:S04]  /*0970*/  FFMA R30, R30, R5, R17 ;  /* 0x000000051e1e7223 */ /* 0x000fc80000000011 */
[----:B------:R-:W-:-:S05]  /*0980*/  FSEL R39, R39, R38, P4 ;  /* 0x0000002627277208 */ /* 0x000fca0002000000 */
[----:B------:R-:W-:-:S04]  /*0990*/  @!P5 FMUL R39, R39, 16777216 ;  /* 0x4b8000002727d820 */ /* 0x000fc80000400000 */
[----:B0-----:R-:W-:-:S04]  /*09a0*/  FFMA R39, R2, R39, R11 ;  /* 0x0000002702277223 */ /* 0x001fc8000000000b */
[----:B------:R-:W-:Y:S01]  /*09b0*/  FADD R4, R24, -R39 ;  /* 0x8000002718047221 */ /* 0x000fe20000000000 */
[----:B------:R-:W-:Y:S01]  /*09c0*/  FADD R24, R29, -R32 ;  /* 0x800000201d187221 */ /* 0x000fe20000000000 */
[----:B------:R-:W-:Y:S02]  /*09d0*/  MOV R29, R32 ;  /* 0x00000020001d7202 */ /* 0x000fe40000000f00 */
[----:B------:R-:W-:Y:S01]  /*09e0*/  FFMA R4, R38, R4, R15 ;  /* 0x0000000426047223 */ /* 0x000fe2000000000f */
[----:B------:R-:W-:Y:S01]  /*09f0*/  FFMA R33, R33, R24, R18 ;  /* 0x0000001821217223 */ /* 0x000fe20000000012 */
[----:B------:R-:W-:-:S02]  /*0a00*/  MOV R24, R39 ;  /* 0x0000002700187202 */ /* 0x000fc40000000f00 */
.L_x_2:
[----:B------:R-:W-:Y:S01]  /*0a10*/  UIADD3 UR4, UR4, 0x400, URZ ;  /* 0x0000040004047890 */ /* 0x000fe2000fffe03f */
[----:B------:R-:W-:Y:S01]  /*0a20*/  FSEL R12, R27, R12, P2 ;  /* 0x0000000c1b0c7208 */ /* 0x000fe20001000000 */
[----:B------:R-:W-:Y:S01]  /*0a30*/  ULDC UR5, c[0x0][0x184] ;  /* 0x0000610000057ab9 */ /* 0x000fe20000000800 */
[----:B------:R-:W-:Y:S01]  /*0a40*/  FSEL R16, R31, R16, P2 ;  /* 0x000000101f107208 */ /* 0x000fe20001000000 */
[----:B------:R-:W-:Y:S01]  /*0a50*/  UISETP.GE.AND UP1, UPT, UR4, UR5, UPT ;  /* 0x000000050400728c */ /* 0x000fe2000bf26270 */
[----:B------:R-:W-:-:S02]  /*0a60*/  FSEL R11, R24, R11, P3 ;  /* 0x0000000b180b7208 */ /* 0x000fc40001800000 */
[----:B------:R-:W-:Y:S02]  /*0a70*/  FSEL R15, R4, R15, P3 ;  /* 0x0000000f040f7208 */ /* 0x000fe40001800000 */
[----:B------:R-:W-:Y:S02]  /*0a80*/  ISETP.NE.AND P6, PT, R35, RZ, PT ;  /* 0x000000ff2300720c */ /* 0x000fe40003fc5270 */
[----:B------:R-:W-:Y:S02]  /*0a90*/  PLOP3.LUT P2, PT, PT, PT, UP1, 0x80, 0x0 ;  /* 0x000000000000781c */ /* 0x000fe40003f4f018 */
[----:B------:R-:W-:Y:S02]  /*0aa0*/  ISETP.NE.AND P5, PT, R36, RZ, PT ;  /* 0x000000ff2400720c */ /* 0x000fe40003fa5270 */
[----:B------:R-:W-:Y:S02]  /*0ab0*/  ISETP.NE.AND P4, PT, R37, RZ, PT ;  /* 0x000000ff2500720c */ /* 0x000fe40003f85270 */
[----:B------:R-:W-:-:S02]  /*0ac0*/  ISETP.NE.AND P3, PT, R34, RZ, PT ;  /* 0x000000ff2200720c */ /* 0x000fc40003f65270 */
[----:B------:R-:W-:Y:S02]  /*0ad0*/  FSEL R13, R26, R13, P1 ;  /* 0x0000000d1a0d7208 */ /* 0x000fe40000800000 */
[----:B------:R-:W-:Y:S02]  /*0ae0*/  FSEL R14, R29, R14, P0 ;  /* 0x0000000e1d0e7208 */ /* 0x000fe40000000000 */
[----:B------:R-:W-:Y:S02]  /*0af0*/  FSEL R17, R30, R17, P1 ;  /* 0x000000111e117208 */ /* 0x000fe40000800000 */
[----:B------:R-:W-:Y:S02]  /*0b00*/  FSEL R18, R33, R18, P0 ;  /* 0x0000001221127208 */ /* 0x000fe40000000000 */
[----:B------:R-:W-:Y:S02]  /*0b10*/  FSEL R19, R6, R19, P3 ;  /* 0x0000001306137208 */ /* 0x000fe40001800000 */
[----:B------:R-:W-:-:S02]  /*0b20*/  FSEL R21, R7, R21, P6 ;  /* 0x0000001507157208 */ /* 0x000fc40003000000 */
[----:B------:R-:W-:Y:S02]  /*0b30*/  FSEL R23, R8, R23, P5 ;  /* 0x0000001708177208 */ /* 0x000fe40002800000 */
[----:B------:R-:W-:Y:S01]  /*0b40*/  FSEL R25, R9, R25, P4 ;  /* 0x0000001909197208 */ /* 0x000fe20002000000 */
[----:B------:R-:W-:Y:S05]  /*0b50*/  @!P2 BRA `(.L_x_3) ;  /* 0xfffff6b00000a947 */ /* 0x000fea000383ffff */
.L_x_1:
[----:B------:R-:W-:Y:S06]  /*0b60*/  BAR.SYNC 0x0 ;  /* 0x0000000000007b1d */ /* 0x000fec0000000000 */
[----:B------:R-:W-:Y:S01]  /*0b70*/  STS [R0.X4], R19 ;  /* 0x0000001300007388 */ /* 0x000fe20000004800 */
[----:B------:R-:W-:Y:S01]  /*0b80*/  FADD R16, R15, R16 ;  /* 0x000000100f107221 */ /* 0x000fe20000000000 */
[----:B------:R-:W-:-:S02]  /*0b90*/  UMOV UR9, 0x4 ;  /* 0x0000000400097882 */ /* 0x000fc40000000000 */
[----:B------:R-:W-:Y:S01]  /*0ba0*/  STS [R10.X4], R21 ;  /* 0x000000150a007388 */ /* 0x000fe20000004800 */
[----:B------:R-:W-:Y:S02]  /*0bb0*/  ULDC.64 UR4, c[0x0][0x168] ;  /* 0x00005a0000047ab9 */ /* 0x000fe40000000a00 */
[----:B------:R-:W-:Y:S01]  /*0bc0*/  UIMAD.WIDE UR4, UR8, UR9, UR4 ;  /* 0x00000009080472a5 */ /* 0x000fe2000f8e0204 */
[----:B------:R-:W-:Y:S06]  /*0bd0*/  BAR.SYNC 0x0 ;  /* 0x0000000000007b1d */ /* 0x000fec0000000000 */
[----:B------:R-:W0:Y:S01]  /*0be0*/  LDS.64 R2, [R22.X4] ;  /* 0x0000000016027984 */ /* 0x000e220000004a00 */
[----:B------:R-:W-:-:S02]  /*0bf0*/  ULDC.64 UR6, c[0x0][0x170] ;  /* 0x00005c0000067ab9 */ /* 0x000fc40000000a00 */
[----:B------:R-:W-:Y:S01]  /*0c00*/  UIMAD.WIDE UR6, UR8, UR9, UR6 ;  /* 0x00000009080672a5 */ /* 0x000fe2000f8e0206 */
[----:B------:R-:W-:Y:S06]  /*0c10*/  BAR.SYNC 0x0 ;  /* 0x0000000000007b1d */ /* 0x000fec0000000000 */
[----:B------:R-:W-:Y:S04]  /*0c20*/  STS [R0.X4], R23 ;  /* 0x0000001700007388 */ /* 0x000fe80000004800 */
[----:B------:R-:W-:Y:S04]  /*0c30*/  STS [R10.X4], R25 ;  /* 0x000000190a007388 */ /* 0x000fe80000004800 */
[----:B------:R-:W-:Y:S06]  /*0c40*/  BAR.SYNC 0x0 ;  /* 0x0000000000007b1d */ /* 0x000fec0000000000 */
[----:B------:R-:W1:Y:S01]  /*0c50*/  LDS.64 R4, [R22.X4] ;  /* 0x0000000016047984 */ /* 0x000e620000004a00 */
[----:B0-----:R-:W-:-:S04]  /*0c60*/  FADD R9, R2, R3 ;  /* 0x0000000302097221 */ /* 0x001fc80000000000 */
[C---:B------:R-:W-:Y:S01]  /*0c70*/  FMUL R6, R9.reuse, 0.25 ;  /* 0x3e80000009067820 */ /* 0x040fe20000400000 */
[----:B------:R-:W-:Y:S06]  /*0c80*/  BAR.SYNC 0x0 ;  /* 0x0000000000007b1d */ /* 0x000fec0000000000 */
[C---:B------:R-:W-:Y:S02]  /*0c90*/  FSETP.GEU.AND P3, PT, |R9|.reuse, 1.175494350822287508e-38, PT ;  /* 0x008000000900780b */ /* 0x040fe40003f6e200 */
[----:B------:R-:W-:-:S04]  /*0ca0*/  FSETP.GT.AND P0, PT, |R9|, 8.50705917302346158658e+37, PT ;  /* 0x7e8000000900780b */ /* 0x000fc80003f04200 */
[----:B------:R-:W-:Y:S01]  /*0cb0*/  FSEL R19, R6, R9, P0 ;  /* 0x0000000906137208 */ /* 0x000fe20000000000 */
[----:B-1----:R-:W-:-:S06]  /*0cc0*/  FADD R8, R4, R9 ;  /* 0x0000000904087221 */ /* 0x002fcc0000000000 */
[----:B------:R-:W-:Y:S02]  /*0cd0*/  @!P3 FMUL R19, R19, 16777216 ;  /* 0x4b8000001313b820 */ /* 0x000fe40000400000 */
[----:B------:R-:W-:Y:S01]  /*0ce0*/  @P0 FMUL R3, R3, 0.25 ;  /* 0x3e80000003030820 */ /* 0x000fe20000400000 */
[----:B------:R-:W-:Y:S01]  /*0cf0*/  FSETP.NEU.AND P0, PT, R9, RZ, PT ;  /* 0x000000ff0900720b */ /* 0x000fe20003f0d000 */
[C---:B------:R-:W-:Y:S01]  /*0d00*/  FMUL R7, R8.reuse, 0.25 ;  /* 0x3e80000008077820 */ /* 0x040fe20000400000 */
[C---:B------:R-:W-:Y:S01]  /*0d10*/  FSETP.GEU.AND P4, PT, |R8|.reuse, 1.175494350822287508e-38, PT ;  /* 0x008000000800780b */ /* 0x040fe20003f8e200 */
[----:B------:R-:W-:Y:S01]  /*0d20*/  FADD R6, R5, R8 ;  /* 0x0000000805067221 */ /* 0x000fe20000000000 */
[----:B------:R-:W-:Y:S01]  /*0d30*/  FSETP.GT.AND P1, PT, |R8|, 8.50705917302346158658e+37, PT ;  /* 0x7e8000000800780b */ /* 0x000fe20003f24200 */
[----:B------:R-:W0:Y:S01]  /*0d40*/  MUFU.RCP R20, R19 ;  /* 0x0000001300147308 */ /* 0x000e220000001000 */
[----:B------:R-:W-:Y:S01]  /*0d50*/  @!P3 FMUL R3, R3, 16777216 ;  /* 0x4b8000000303b820 */ /* 0x000fe20000400000 */
[----:B------:R-:W-:Y:S01]  /*0d60*/  FMUL R23, R6, 0.25 ;  /* 0x3e80000006177820 */ /* 0x000fe20000400000 */
[----:B------:R-:W-:-:S02]  /*0d70*/  FSEL R21, R7, R8, P1 ;  /* 0x0000000807157208 */ /* 0x000fc40000800000 */
[C---:B------:R-:W-:Y:S01]  /*0d80*/  FSETP.GEU.AND P5, PT, |R6|.reuse, 1.175494350822287508e-38, PT ;  /* 0x008000000600780b */ /* 0x040fe20003fae200 */
[----:B------:R-:W1:Y:S01]  /*0d90*/  SHFL.BFLY PT, R7, R6, 0x10, 0x1f ;  /* 0x0e001f0006077f89 */ /* 0x000e6200000e0000 */
[----:B------:R-:W-:-:S03]  /*0da0*/  FSETP.GT.AND P2, PT, |R6|, 8.50705917302346158658e+37, PT ;  /* 0x7e8000000600780b */ /* 0x000fc60003f44200 */
[----:B------:R-:W-:Y:S01]  /*0db0*/  @!P4 FMUL R21, R21, 16777216 ;  /* 0x4b8000001515c820 */ /* 0x000fe20000400000 */
[----:B------:R-:W-:Y:S01]  /*0dc0*/  FSEL R23, R23, R6, P2 ;  /* 0x0000000617177208 */ /* 0x000fe20001000000 */
[----:B------:R-:W-:Y:S01]  /*0dd0*/  @P1 FMUL R4, R4, 0.25 ;  /* 0x3e80000004041820 */ /* 0x000fe20000400000 */
[----:B------:R-:W-:-:S03]  /*0de0*/  FSETP.NEU.AND P1, PT, R6, RZ, PT ;  /* 0x000000ff0600720b */ /* 0x000fc60003f2d000 */
[----:B------:R-:W2:Y:S01]  /*0df0*/  MUFU.RCP R21, R21 ;  /* 0x0000001500157308 */ /* 0x000ea20000001000 */
[----:B0-----:R-:W-:Y:S01]  /*0e00*/  FMUL R3, R20, R3 ;  /* 0x0000000314037220 */ /* 0x001fe20000400000 */
[----:B------:R-:W-:Y:S01]  /*0e10*/  @!P5 FMUL R23, R23, 16777216 ;  /* 0x4b8000001717d820 */ /* 0x000fe20000400000 */
[----:B------:R-:W-:Y:S01]  /*0e20*/  FADD R20, -R11, R12 ;  /* 0x0000000c0b147221 */ /* 0x000fe20000000100 */
[----:B------:R-:W-:Y:S01]  /*0e30*/  @!P4 FMUL R4, R4, 16777216 ;  /* 0x4b8000000404c820 */ /* 0x000fe20000400000 */
[----:B------:R-:W-:Y:S01]  /*0e40*/  @P2 FMUL R5, R5, 0.25 ;  /* 0x3e80000005052820 */ /* 0x000fe20000400000 */
[----:B------:R-:W-:Y:S01]  /*0e50*/  FSEL R3, R3, RZ, P0 ;  /* 0x000000ff03037208 */ /* 0x000fe20000000000 */
[----:B------:R-:W-:Y:S01]  /*0e60*/  FMUL R19, R20, R20 ;  /* 0x0000001414137220 */ /* 0x000fe20000400000 */
[----:B------:R-:W0:Y:S01]  /*0e70*/  MUFU.RCP R22, R23 ;  /* 0x0000001700167308 */ /* 0x000e220000001000 */
[----:B------:R-:W-:Y:S01]  /*0e80*/  FSETP.NEU.AND P0, PT, R8, RZ, PT ;  /* 0x000000ff0800720b */ /* 0x000fe20003f0d000 */
[----:B------:R-:W-:Y:S01]  /*0e90*/  @!P5 FMUL R5, R5, 16777216 ;  /* 0x4b8000000505d820 */ /* 0x000fe20000400000 */
[----:B------:R-:W-:Y:S01]  /*0ea0*/  FMUL R19, R2, R19 ;  /* 0x0000001302137220 */ /* 0x000fe20000400000 */
[----:B------:R-:W-:Y:S01]  /*0eb0*/  FFMA R20, R20, R3, R11 ;  /* 0x0000000314147223 */ /* 0x000fe2000000000b */
[----:B-1----:R-:W-:-:S02]  /*0ec0*/  FADD R2, R6, R7 ;  /* 0x0000000706027221 */ /* 0x002fc40000000000 */
[----:B------:R-:W-:Y:S01]  /*0ed0*/  FFMA R16, R3, R19, R16 ;  /* 0x0000001303107223 */ /* 0x000fe20000000010 */
[----:B--2---:R-:W-:Y:S01]  /*0ee0*/  FMUL R21, R21, R4 ;  /* 0x0000000415157220 */ /* 0x004fe20000400000 */
[----:B------:R-:W-:Y:S01]  /*0ef0*/  FADD R13, -R20, R13 ;  /* 0x0000000d140d7221 */ /* 0x000fe20000000100 */
[C---:B------:R-:W-:Y:S01]  /*0f00*/  FMUL R15, R2.reuse, 0.25 ;  /* 0x3e800000020f7820 */ /* 0x040fe20000400000 */
[C---:B------:R-:W-:Y:S01]  /*0f10*/  FSETP.GEU.AND P2, PT, |R2|.reuse, 1.175494350822287508e-38, PT ;  /* 0x008000000200780b */ /* 0x040fe20003f4e200 */
[----:B------:R-:W1:Y:S01]  /*0f20*/  SHFL.BFLY PT, R3, R2, 0x8, 0x1f ;  /* 0x0d001f0002037f89 */ /* 0x000e6200000e0000 */
[----:B------:R-:W-:Y:S01]  /*0f30*/  FSEL R21, R21, RZ, P0 ;  /* 0x000000ff15157208 */ /* 0x000fe20000000000 */
[C---:B------:R-:W-:Y:S01]  /*0f40*/  FMUL R4, R13.reuse, R13 ;  /* 0x0000000d0d047220 */ /* 0x040fe20000400000 */
[----:B------:R-:W-:Y:S01]  /*0f50*/  FSETP.GT.AND P0, PT, |R2|, 8.50705917302346158658e+37, PT ;  /* 0x7e8000000200780b */ /* 0x000fe20003f04200 */
[----:B0-----:R-:W-:Y:S01]  /*0f60*/  FMUL R22, R22, R5 ;  /* 0x0000000516167220 */ /* 0x001fe20000400000 */
[----:B------:R-:W-:Y:S01]  /*0f70*/  FADD R16, R16, R17 ;  /* 0x0000001110107221 */ /* 0x000fe20000000000 */
[----:B------:R-:W-:Y:S01]  /*0f80*/  FFMA R5, R13, R21, R20 ;  /* 0x000000150d057223 */ /* 0x000fe20000000014 */
[----:B------:R-:W-:Y:S01]  /*0f90*/  FSEL R15, R15, R2, P0 ;  /* 0x000000020f0f7208 */ /* 0x000fe20000000000 */
[----:B------:R-:W-:Y:S01]  /*0fa0*/  FMUL R4, R9, R4 ;  /* 0x0000000409047220 */ /* 0x000fe20000400000 */
[----:B------:R-:W-:Y:S01]  /*0fb0*/  FSEL R22, R22, RZ, P1 ;  /* 0x000000ff16167208 */ /* 0x000fe20000800000 */
[----:B------:R-:W-:Y:S01]  /*0fc0*/  FADD R14, -R5, R14 ;  /* 0x0000000e050e7221 */ /* 0x000fe20000000100 */
[----:B------:R-:W-:Y:S01]  /*0fd0*/  FSETP.NEU.AND P1, PT, R2, RZ, PT ;  /* 0x000000ff0200720b */ /* 0x000fe20003f2d000 */
[----:B------:R-:W-:Y:S01]  /*0fe0*/  FFMA R21, R21, R4, R16 ;  /* 0x0000000415157223 */ /* 0x000fe20000000010 */
[----:B------:R-:W-:Y:S01]  /*0ff0*/  @!P2 FMUL R15, R15, 16777216 ;  /* 0x4b8000000f0fa820 */ /* 0x000fe20000400000 */
[C---:B------:R-:W-:Y:S01]  /*1000*/  FFMA R5, R14.reuse, R22, R5 ;  /* 0x000000160e057223 */ /* 0x040fe20000000005 */
[----:B------:R-:W-:Y:S01]  /*1010*/  FMUL R9, R14, R14 ;  /* 0x0000000e0e097220 */ /* 0x000fe20000400000 */
[----:B------:R-:W-:Y:S01]  /*1020*/  FADD R21, R21, R18 ;  /* 0x0000001215157221 */ /* 0x000fe20000000000 */
[----:B------:R-:W0:Y:S01]  /*1030*/  MUFU.RCP R16, R15 ;  /* 0x0000000f00107308 */ /* 0x000e220000001000 */
[----:B------:R-:W-:Y:S01]  /*1040*/  @P0 FMUL R7, R7, 0.25 ;  /* 0x3e80000007070820 */ /* 0x000fe20000400000 */
[----:B------:R-:W2:Y:S01]  /*1050*/  SHFL.BFLY PT, R14, R5, 0x10, 0x1f ;  /* 0x0e001f00050e7f89 */ /* 0x000ea200000e0000 */
[----:B------:R-:W-:-:S02]  /*1060*/  FMUL R9, R8, R9 ;  /* 0x0000000908097220 */ /* 0x000fc40000400000 */
[----:B------:R-:W-:Y:S02]  /*1070*/  @!P2 FMUL R7, R7, 16777216 ;  /* 0x4b8000000707a820 */ /* 0x000fe40000400000 */
[----:B------:R-:W-:Y:S01]  /*1080*/  FFMA R9, R22, R9, R21 ;  /* 0x0000000916097223 */ /* 0x000fe20000000015 */
[----:B-1----:R-:W-:-:S04]  /*1090*/  FADD R4, R2, R3 ;  /* 0x0000000302047221 */ /* 0x002fc80000000000 */
[----:B------:R-:W1:Y:S01]  /*10a0*/  SHFL.BFLY PT, R8, R9, 0x10, 0x1f ;  /* 0x0e001f0009087f89 */ /* 0x000e6200000e0000 */
[C---:B------:R-:W-:Y:S02]  /*10b0*/  FSETP.GEU.AND P2, PT, |R4|.reuse, 1.175494350822287508e-38, PT ;  /* 0x008000000400780b */ /* 0x040fe40003f4e200 */
[----:B------:R-:W-:Y:S01]  /*10c0*/  FSETP.GT.AND P0, PT, |R4|, 8.50705917302346158658e+37, PT ;  /* 0x7e8000000400780b */ /* 0x000fe20003f04200 */
[----:B0-----:R-:W-:Y:S01]  /*10d0*/  FMUL R16, R16, R7 ;  /* 0x0000000710107220 */ /* 0x001fe20000400000 */
[----:B------:R-:W-:Y:S01]  /*10e0*/  FMUL R7, R4, 0.25 ;  /* 0x3e80000004077820 */ /* 0x000fe20000400000 */
[----:B------:R-:W0:Y:S03]  /*10f0*/  SHFL.BFLY PT, R15, R4, 0x4, 0x1f ;  /* 0x0c801f00040f7f89 */ /* 0x000e2600000e0000 */
[----:B------:R-:W-:Y:S02]  /*1100*/  FSEL R16, R16, RZ, P1 ;  /* 0x000000ff10107208 */ /* 0x000fe40000800000 */
[----:B------:R-:W-:-:S02]  /*1110*/  FSEL R13, R7, R4, P0 ;  /* 0x00000004070d7208 */ /* 0x000fc40000000000 */
[----:B------:R-:W-:Y:S01]  /*1120*/  FSETP.NEU.AND P1, PT, R4, RZ, PT ;  /* 0x000000ff0400720b */ /* 0x000fe20003f2d000 */
[----:B--2---:R-:W-:Y:S02]  /*1130*/  FADD R14, -R5, R14 ;  /* 0x0000000e050e7221 */ /* 0x004fe40000000100 */
[----:B------:R-:W-:Y:S01]  /*1140*/  @!P2 FMUL R13, R13, 16777216 ;  /* 0x4b8000000d0da820 */ /* 0x000fe20000400000 */
[----:B------:R-:W-:Y:S01]  /*1150*/  @P0 FMUL R3, R3, 0.25 ;  /* 0x3e80000003030820 */ /* 0x000fe20000400000 */
[C---:B------:R-:W-:Y:S01]  /*1160*/  FFMA R7, R14.reuse, R16, R5 ;  /* 0x000000100e077223 */ /* 0x040fe20000000005 */
[----:B------:R-:W-:Y:S02]  /*1170*/  FMUL R5, R14, R14 ;  /* 0x0000000e0e057220 */ /* 0x000fe40000400000 */
[----:B------:R-:W2:Y:S01]  /*1180*/  MUFU.RCP R14, R13 ;  /* 0x0000000d000e7308 */ /* 0x000ea20000001000 */
[----:B------:R-:W-:Y:S01]  /*1190*/  @!P2 FMUL R3, R3, 16777216 ;  /* 0x4b8000000303a820 */ /* 0x000fe20000400000 */
[----:B------:R-:W-:Y:S01]  /*11a0*/  FMUL R5, R6, R5 ;  /* 0x0000000506057220 */ /* 0x000fe20000400000 */
[----:B-1----:R-:W-:Y:S01]  /*11b0*/  FADD R9, R9, R8 ;  /* 0x0000000809097221 */ /* 0x002fe20000000000 */
[----:B------:R-:W1:Y:S03]  /*11c0*/  SHFL.BFLY PT, R6, R7, 0x8, 0x1f ;  /* 0x0d001f0007067f89 */ /* 0x000e6600000e0000 */
[----:B------:R-:W-:Y:S01]  /*11d0*/  FFMA R9, R16, R5, R9 ;  /* 0x0000000510097223 */ /* 0x000fe20000000009 */
[----:B0-----:R-:W-:-:S04]  /*11e0*/  FADD R5, R4, R15 ;  /* 0x0000000f04057221 */ /* 0x001fc80000000000 */
[----:B------:R-:W0:Y:S01]  /*11f0*/  SHFL.BFLY PT, R8, R9, 0x8, 0x1f ;  /* 0x0d001f0009087f89 */ /* 0x000e2200000e0000 */
[C---:B------:R-:W-:Y:S01]  /*1200*/  FMUL R16, R5.reuse, 0.25 ;  /* 0x3e80000005107820 */ /* 0x040fe20000400000 */
[C---:B------:R-:W-:Y:S01]  /*1210*/  FSETP.GEU.AND P2, PT, |R5|.reuse, 1.175494350822287508e-38, PT ;  /* 0x008000000500780b */ /* 0x040fe20003f4e200 */
[----:B--2---:R-:W-:Y:S01]  /*1220*/  FMUL R14, R14, R3 ;  /* 0x000000030e0e7220 */ /* 0x004fe20000400000 */
[----:B------:R-:W-:Y:S01]  /*1230*/  FSETP.GT.AND P0, PT, |R5|, 8.50705917302346158658e+37, PT ;  /* 0x7e8000000500780b */ /* 0x000fe20003f04200 */
[----:B------:R-:W2:Y:S03]  /*1240*/  SHFL.BFLY PT, R18, R5, 0x2, 0x1f ;  /* 0x0c401f0005127f89 */ /* 0x000ea600000e0000 */
[----:B------:R-:W-:Y:S02]  /*1250*/  FSEL R14, R14, RZ, P1 ;  /* 0x000000ff0e0e7208 */ /* 0x000fe40000800000 */
[----:B------:R-:W-:-:S02]  /*1260*/  FSEL R16, R16, R5, P0 ;  /* 0x0000000510107208 */ /* 0x000fc40000000000 */
[----:B------:R-:W-:Y:S01]  /*1270*/  FSETP.NEU.AND P1, PT, R5, RZ, PT ;  /* 0x000000ff0500720b */ /* 0x000fe20003f2d000 */
[----:B-1----:R-:W-:Y:S02]  /*1280*/  FADD R6, -R7, R6 ;  /* 0x0000000607067221 */ /* 0x002fe40000000100 */
[----:B------:R-:W-:Y:S02]  /*1290*/  @!P2 FMUL R16, R16, 16777216 ;  /* 0x4b8000001010a820 */ /* 0x000fe40000400000 */
[----:B------:R-:W-:Y:S01]  /*12a0*/  @P0 FMUL R15, R15, 0.25 ;  /* 0x3e8000000f0f0820 */ /* 0x000fe20000400000 */
[C---:B------:R-:W-:Y:S01]  /*12b0*/  FFMA R7, R6.reuse, R14, R7 ;  /* 0x0000000e06077223 */ /* 0x040fe20000000007 */
[----:B------:R-:W-:Y:S02]  /*12c0*/  FMUL R3, R6, R6 ;  /* 0x0000000606037220 */ /* 0x000fe40000400000 */
[----:B------:R-:W-:Y:S01]  /*12d0*/  @!P2 FMUL R15, R15, 16777216 ;  /* 0x4b8000000f0fa820 */ /* 0x000fe20000400000 */
[----:B------:R-:W1:Y:S01]  /*12e0*/  MUFU.RCP R16, R16 ;  /* 0x0000001000107308 */ /* 0x000e620000001000 */
[----:B0-----:R-:W-:Y:S01]  /*12f0*/  FADD R9, R9, R8 ;  /* 0x0000000809097221 */ /* 0x001fe20000000000 */
[----:B------:R-:W0:Y:S01]  /*1300*/  SHFL.BFLY PT, R6, R7, 0x4, 0x1f ;  /* 0x0c801f0007067f89 */ /* 0x000e2200000e0000 */
[----:B------:R-:W-:-:S04]  /*1310*/  FMUL R3, R2, R3 ;  /* 0x0000000302037220 */ /* 0x000fc80000400000 */
[----:B------:R-:W-:Y:S01]  /*1320*/  FFMA R3, R14, R3, R9 ;  /* 0x000000030e037223 */ /* 0x000fe20000000009 */
[----:B--2---:R-:W-:-:S04]  /*1330*/  FADD R2, R5, R18 ;  /* 0x0000001205027221 */ /* 0x004fc80000000000 */
[----:B------:R-:W2:Y:S01]  /*1340*/  SHFL.BFLY PT, R8, R3, 0x4, 0x1f ;  /* 0x0c801f0003087f89 */ /* 0x000ea200000e0000 */
[C---:B------:R-:W-:Y:S01]  /*1350*/  FSETP.GEU.AND P2, PT, |R2|.reuse, 1.175494350822287508e-38, PT ;  /* 0x008000000200780b */ /* 0x040fe20003f4e200 */
[C---:B------:R-:W-:Y:S01]  /*1360*/  FMUL R13, R2.reuse, 0.25 ;  /* 0x3e800000020d7820 */ /* 0x040fe20000400000 */
[----:B------:R-:W-:Y:S01]  /*1370*/  FSETP.GT.AND P0, PT, |R2|, 8.50705917302346158658e+37, PT ;  /* 0x7e8000000200780b */ /* 0x000fe20003f04200 */
[----:B-1----:R-:W-:Y:S01]  /*1380*/  FMUL R15, R16, R15 ;  /* 0x0000000f100f7220 */ /* 0x002fe20000400000 */
[----:B------:R-:W1:Y:S02]  /*1390*/  SHFL.BFLY PT, R17, R2, 0x1, 0x1f ;  /* 0x0c201f0002117f89 */ /* 0x000e6400000e0000 */
[----:B------:R-:W-:Y:S02]  /*13a0*/  FSEL R13, R13, R2, P0 ;  /* 0x000000020d0d7208 */ /* 0x000fe40000000000 */
[----:B------:R-:W-:Y:S01]  /*13b0*/  FSEL R15, R15, RZ, P1 ;  /* 0x000000ff0f0f7208 */ /* 0x000fe20000800000 */
[----:B0-----:R-:W-:-:S04]  /*13c0*/  FADD R6, -R7, R6 ;  /* 0x0000000607067221 */ /* 0x001fc80000000100 */
[----:B------:R-:W-:Y:S02]  /*13d0*/  @!P2 FMUL R13, R13, 16777216 ;  /* 0x4b8000000d0da820 */ /* 0x000fe40000400000 */
[----:B------:R-:W-:Y:S01]  /*13e0*/  @P0 FMUL R18, R18, 0.25 ;  /* 0x3e80000012120820 */ /* 0x000fe20000400000 */
[----:B------:R-:W-:Y:S01]  /*13f0*/  FSETP.NEU.AND P0, PT, R2, RZ, PT ;  /* 0x000000ff0200720b */ /* 0x000fe20003f0d000 */
[C---:B------:R-:W-:Y:S01]  /*1400*/  FMUL R9, R6.reuse, R6 ;  /* 0x0000000606097220 */ /* 0x040fe20000400000 */
[----:B------:R-:W-:Y:S01]  /*1410*/  FFMA R6, R6, R15, R7 ;  /* 0x0000000f06067223 */ /* 0x000fe20000000007 */
[----:B------:R-:W-:Y:S01]  /*1420*/  @!P2 FMUL R18, R18, 16777216 ;  /* 0x4b8000001212a820 */ /* 0x000fe20000400000 */
[----:B------:R-:W0:Y:S01]  /*1430*/  MUFU.RCP R13, R13 ;  /* 0x0000000d000d7308 */ /* 0x000e220000001000 */
[----:B------:R-:W-:Y:S01]  /*1440*/  FMUL R9, R4, R9 ;  /* 0x0000000904097220 */ /* 0x000fe20000400000 */
[----:B--2---:R-:W-:Y:S02]  /*1450*/  FADD R8, R3, R8 ;  /* 0x0000000803087221 */ /* 0x004fe40000000000 */
[----:B------:R-:W2:Y:S02]  /*1460*/  SHFL.BFLY PT, R3, R6, 0x2, 0x1f ;  /* 0x0c401f0006037f89 */ /* 0x000ea400000e0000 */
[----:B------:R-:W-:Y:S01]  /*1470*/  FFMA R8, R15, R9, R8 ;  /* 0x000000090f087223 */ /* 0x000fe20000000008 */
[----:B-1----:R-:W-:-:S04]  /*1480*/  FADD R15, R2, R17 ;  /* 0x00000011020f7221 */ /* 0x002fc80000000000 */
[----:B------:R-:W1:Y:S01]  /*1490*/  SHFL.BFLY PT, R7, R8, 0x2, 0x1f ;  /* 0x0c401f0008077f89 */ /* 0x000e6200000e0000 */
[----:B------:R-:W-:Y:S01]  /*14a0*/  FSETP.GEU.AND P1, PT, |R15|, 1.175494350822287508e-38, PT ;  /* 0x008000000f00780b */ /* 0x000fe20003f2e200 */
[----:B0-----:R-:W-:-:S05]  /*14b0*/  FMUL R18, R13, R18 ;  /* 0x000000120d127220 */ /* 0x001fca0000400000 */
[----:B------:R-:W-:Y:S02]  /*14c0*/  FSEL R18, R18, RZ, P0 ;  /* 0x000000ff12127208 */ /* 0x000fe40000000000 */
[----:B------:R-:W-:Y:S01]  /*14d0*/  FSETP.GT.AND P0, PT, |R15|, 8.50705917302346158658e+37, PT ;  /* 0x7e8000000f00780b */ /* 0x000fe20003f04200 */
[----:B--2---:R-:W-:-:S04]  /*14e0*/  FADD R3, -R6, R3 ;  /* 0x0000000306037221 */ /* 0x004fc80000000100 */
[C---:B------:R-:W-:Y:S01]  /*14f0*/  FMUL R4, R3.reuse, R3 ;  /* 0x0000000303047220 */ /* 0x040fe20000400000 */
[----:B------:R-:W-:Y:S01]  /*1500*/  FFMA R6, R3, R18, R6 ;  /* 0x0000001203067223 */ /* 0x000fe20000000006 */
[----:B------:R-:W-:Y:S01]  /*1510*/  FMUL R3, R15, 0.25 ;  /* 0x3e8000000f037820 */ /* 0x000fe20000400000 */
[----:B-1----:R-:W-:Y:S01]  /*1520*/  FADD R7, R8, R7 ;  /* 0x0000000708077221 */ /* 0x002fe20000000000 */
[----:B------:R-:W-:-:S04]  /*1530*/  FMUL R4, R5, R4 ;  /* 0x0000000405047220 */ /* 0x000fc80000400000 */
[----:B------:R-:W-:Y:S01]  /*1540*/  @P0 FMUL R17, R17, 0.25 ;  /* 0x3e80000011110820 */ /* 0x000fe20000400000 */
[----:B------:R-:W0:Y:S01]  /*1550*/  SHFL.BFLY PT, R5, R6, 0x1, 0x1f ;  /* 0x0c201f0006057f89 */ /* 0x000e2200000e0000 */
[----:B------:R-:W-:Y:S01]  /*1560*/  FSEL R8, R3, R15, P0 ;  /* 0x0000000f03087208 */ /* 0x000fe20000000000 */
[----:B------:R-:W-:Y:S01]  /*1570*/  FFMA R4, R18, R4, R7 ;  /* 0x0000000412047223 */ /* 0x000fe20000000007 */
[----:B------:R-:W-:Y:S01]  /*1580*/  @!P1 FMUL R17, R17, 16777216 ;  /* 0x4b80000011119820 */ /* 0x000fe20000400000 */
[----:B------:R-:W1:Y:S01]  /*1590*/  S2R R3, SR_TID.X ;  /* 0x0000000000037919 */ /* 0x000e620000002100 */
[----:B------:R-:W-:Y:S01]  /*15a0*/  FSETP.NEU.AND P0, PT, R15, RZ, PT ;  /* 0x000000ff0f00720b */ /* 0x000fe20003f0d000 */
[----:B------:R-:W-:Y:S02]  /*15b0*/  @!P1 FMUL R8, R8, 16777216 ;  /* 0x4b80000008089820 */ /* 0x000fe40000400000 */
[----:B------:R-:W2:Y:S04]  /*15c0*/  SHFL.BFLY PT, R7, R4, 0x1, 0x1f ;  /* 0x0c201f0004077f89 */ /* 0x000ea800000e0000 */
[----:B------:R-:W3:Y:S01]  /*15d0*/  MUFU.RCP R8, R8 ;  /* 0x0000000800087308 */ /* 0x000ee20000001000 */
[----:B0-----:R-:W-:Y:S01]  /*15e0*/  FADD R5, -R6, R5 ;  /* 0x0000000506057221 */ /* 0x001fe20000000100 */
[----:B---3--:R-:W-:-:S03]  /*15f0*/  FMUL R17, R8, R17 ;  /* 0x0000001108117220 */ /* 0x008fc60000400000 */
[----:B------:R-:W-:Y:S01]  /*1600*/  FMUL R9, R5, R5 ;  /* 0x0000000505097220 */ /* 0x000fe20000400000 */
[----:B-1----:R-:W-:Y:S01]  /*1610*/  ISETP.GE.AND P1, PT, R3, 0x8, PT ;  /* 0x000000080300780c */ /* 0x002fe20003f26270 */
[----:B--2---:R-:W-:Y:S01]  /*1620*/  FADD R14, R4, R7 ;  /* 0x00000007040e7221 */ /* 0x004fe20000000000 */
[----:B------:R-:W-:Y:S01]  /*1630*/  FSEL R17, R17, RZ, P0 ;  /* 0x000000ff11117208 */ /* 0x000fe20000000000 */
[----:B------:R-:W-:Y:S01]  /*1640*/  FMUL R9, R2, R9 ;  /* 0x0000000902097220 */ /* 0x000fe20000400000 */
[----:B------:R-:W-:Y:S02]  /*1650*/  LOP3.LUT P0, RZ, R3, 0x1f, RZ, 0xc0, !PT ;  /* 0x0000001f03ff7812 */ /* 0x000fe4000780c0ff */
[----:B------:R-:W-:Y:S01]  /*1660*/  SHF.R.U32.HI R2, RZ, 0x3, R3 ;  /* 0x00000003ff027819 */ /* 0x000fe20000011603 */
[----:B------:R-:W-:Y:S01]  /*1670*/  FFMA R13, R5, R17, R6 ;  /* 0x00000011050d7223 */ /* 0x000fe20000000006 */
[----:B------:R-:W-:Y:S02]  /*1680*/  FFMA R9, R17, R9, R14 ;  /* 0x0000000911097223 */ /* 0x000fe4000000000e */
[----:B------:R-:W-:-:S07]  /*1690*/  LOP3.LUT R2, R2, 0x1c, RZ, 0xc0, !PT ;  /* 0x0000001c02027812 */ /* 0x000fce00078ec0ff */
[----:B------:R-:W-:Y:S04]  /*16a0*/  @!P0 STS [R2+0x40], R15 ;  /* 0x0000400f02008388 */ /* 0x000fe80000000800 */
[----:B------:R-:W-:Y:S04]  /*16b0*/  @!P0 STS [R2], R13 ;  /* 0x0000000d02008388 */ /* 0x000fe80000000800 */
[----:B------:R-:W-:Y:S04]  /*16c0*/  @!P0 STS [R2+0x20], R9 ;  /* 0x0000200902008388 */ /* 0x000fe80000000800 */
[----:B------:R-:W-:Y:S06]  /*16d0*/  BAR.SYNC 0x0 ;  /* 0x0000000000007b1d */ /* 0x000fec0000000000 */
[----:B------:R-:W0:Y:S04]  /*16e0*/  @!P1 LDS R12, [R3.X4+0x40] ;  /* 0x00004000030c9984 */ /* 0x000e280000004800 */
[----:B------:R-:W-:Y:S04]  /*16f0*/  @!P1 LDS R10, [R3.X4] ;  /* 0x00000000030a9984 */ /* 0x000fe80000004800 */
[----:B------:R-:W1:Y:S04]  /*1700*/  @!P1 LDS R11, [R3.X4+0x20] ;  /* 0x00002000030b9984 */ /* 0x000e680000004800 */
[----:B0-----:R-:W0:Y:S04]  /*1710*/  SHFL.BFLY PT, R7, R12, 0x4, 0x1f ;  /* 0x0c801f000c077f89 */ /* 0x001e2800000e0000 */
[----:B-1----:R-:W1:Y:S01]  /*1720*/  SHFL.BFLY PT, R2, R11, 0x4, 0x1f ;  /* 0x0c801f000b027f89 */ /* 0x002e6200000e0000 */
[----:B0-----:R-:W-:-:S04]  /*1730*/  FADD R4, R12, R7 ;  /* 0x000000070c047221 */ /* 0x001fc80000000000 */
[C---:B------:R-:W-:Y:S01]  /*1740*/  FMUL R5, R4.reuse, 0.25 ;  /* 0x3e80000004057820 */ /* 0x040fe20000400000 */
[C---:B------:R-:W-:Y:S01]  /*1750*/  FSETP.GEU.AND P1, PT, |R4|.reuse, 1.175494350822287508e-38, PT ;  /* 0x008000000400780b */ /* 0x040fe20003f2e200 */
[----:B------:R-:W0:Y:S01]  /*1760*/  SHFL.BFLY PT, R13, R4, 0x2, 0x1f ;  /* 0x0c401f00040d7f89 */ /* 0x000e2200000e0000 */
[----:B------:R-:W-:Y:S01]  /*1770*/  FSETP.GT.AND P0, PT, |R4|, 8.50705917302346158658e+37, PT ;  /* 0x7e8000000400780b */ /* 0x000fe20003f04200 */
[----:B-1----:R-:W-:-:S03]  /*1780*/  FADD R2, R11, R2 ;  /* 0x000000020b027221 */ /* 0x002fc60000000000 */
[----:B------:R-:W-:Y:S02]  /*1790*/  FSEL R6, R5, R4, P0 ;  /* 0x0000000405067208 */ /* 0x000fe40000000000 */
[----:B------:R-:W1:Y:S05]  /*17a0*/  SHFL.BFLY PT, R5, R10, 0x4, 0x1f ;  /* 0x0c801f000a057f89 */ /* 0x000e6a00000e0000 */
[----:B------:R-:W-:Y:S02]  /*17b0*/  @!P1 FMUL R6, R6, 16777216 ;  /* 0x4b80000006069820 */ /* 0x000fe40000400000 */
[----:B------:R-:W-:-:S04]  /*17c0*/  @P0 FMUL R7, R7, 0.25 ;  /* 0x3e80000007070820 */ /* 0x000fc80000400000 */
[----:B------:R-:W2:Y:S01]  /*17d0*/  MUFU.RCP R6, R6 ;  /* 0x0000000600067308 */ /* 0x000ea20000001000 */
[----:B------:R-:W-:Y:S01]  /*17e0*/  @!P1 FMUL R7, R7, 16777216 ;  /* 0x4b80000007079820 */ /* 0x000fe20000400000 */
[C---:B------:R-:W-:Y:S01]  /*17f0*/  FSETP.NEU.AND P1, PT, R4.reuse, RZ, PT ;  /* 0x000000ff0400720b */ /* 0x040fe20003f2d000 */
[----:B0-----:R-:W-:-:S04]  /*1800*/  FADD R8, R4, R13 ;  /* 0x0000000d04087221 */ /* 0x001fc80000000000 */
[C---:B------:R-:W-:Y:S01]  /*1810*/  FMUL R15, R8.reuse, 0.25 ;  /* 0x3e800000080f7820 */ /* 0x040fe20000400000 */
[C---:B------:R-:W-:Y:S01]  /*1820*/  FSETP.GEU.AND P2, PT, |R8|.reuse, 1.175494350822287508e-38, PT ;  /* 0x008000000800780b */ /* 0x040fe20003f4e200 */
[----:B------:R-:W0:Y:S01]  /*1830*/  SHFL.BFLY PT, R17, R8, 0x1, 0x1f ;  /* 0x0c201f0008117f89 */ /* 0x000e2200000e0000 */
[----:B------:R-:W-:Y:S01]  /*1840*/  FSETP.GT.AND P0, PT, |R8|, 8.50705917302346158658e+37, PT ;  /* 0x7e8000000800780b */ /* 0x000fe20003f04200 */
[----:B-1----:R-:W-:Y:S01]  /*1850*/  FADD R5, -R10, R5 ;  /* 0x000000050a057221 */ /* 0x002fe20000000100 */
[----:B--2---:R-:W-:Y:S02]  /*1860*/  FMUL R7, R6, R7 ;  /* 0x0000000706077220 */ /* 0x004fe40000400000 */
[----:B------:R-:W-:Y:S01]  /*1870*/  FSEL R15, R15, R8, P0 ;  /* 0x000000080f0f7208 */ /* 0x000fe20000000000 */
[----:B------:R-:W-:Y:S02]  /*1880*/  FMUL R9, R5, R5 ;  /* 0x0000000505097220 */ /* 0x000fe40000400000 */
[----:B------:R-:W-:-:S02]  /*1890*/  FSEL R7, R7, RZ, P1 ;  /* 0x000000ff07077208 */ /* 0x000fc40000800000 */
[----:B------:R-:W-:Y:S02]  /*18a0*/  FMUL R9, R12, R9 ;  /* 0x000000090c097220 */ /* 0x000fe40000400000 */
[----:B------:R-:W-:Y:S01]  /*18b0*/  @!P2 FMUL R15, R15, 16777216 ;  /* 0x4b8000000f0fa820 */ /* 0x000fe20000400000 */
[----:B------:R-:W-:Y:S01]  /*18c0*/  FFMA R5, R5, R7, R10 ;  /* 0x0000000705057223 */ /* 0x000fe2000000000a */
[----:B------:R-:W-:Y:S02]  /*18d0*/  FFMA R2, R7, R9, R2 ;  /* 0x0000000907027223 */ /* 0x000fe40000000002 */
[----:B------:R-:W1:Y:S01]  /*18e0*/  MUFU.RCP R10, R15 ;  /* 0x0000000f000a7308 */ /* 0x000e620000001000 */
[----:B------:R-:W-:Y:S01]  /*18f0*/  @P0 FMUL R13, R13, 0.25 ;  /* 0x3e8000000d0d0820 */ /* 0x000fe20000400000 */
[----:B------:R-:W-:Y:S01]  /*1900*/  FSETP.NEU.AND P0, PT, R8, RZ, PT ;  /* 0x000000ff0800720b */ /* 0x000fe20003f0d000 */
[----:B------:R-:W2:Y:S02]  /*1910*/  SHFL.BFLY PT, R6, R5, 0x2, 0x1f ;  /* 0x0c401f0005067f89 */ /* 0x000ea400000e0000 */
[----:B------:R-:W-:-:S02]  /*1920*/  @!P2 FMUL R13, R13, 16777216 ;  /* 0x4b8000000d0da820 */ /* 0x000fc40000400000 */
[----:B------:R-:W3:Y:S01]  /*1930*/  SHFL.BFLY PT, R7, R2, 0x2, 0x1f ;  /* 0x0c401f0002077f89 */ /* 0x000ee200000e0000 */
[----:B0-----:R-:W-:-:S04]  /*1940*/  FADD R12, R8, R17 ;  /* 0x00000011080c7221 */ /* 0x001fc80000000000 */
[C---:B------:R-:W-:Y:S01]  /*1950*/  FMUL R11, R12.reuse, 0.25 ;  /* 0x3e8000000c0b7820 */ /* 0x040fe20000400000 */
[----:B------:R-:W-:Y:S01]  /*1960*/  FSETP.GEU.AND P1, PT, |R12|, 1.175494350822287508e-38, PT ;  /* 0x008000000c00780b */ /* 0x000fe20003f2e200 */
[----:B-1----:R-:W-:-:S05]  /*1970*/  FMUL R10, R10, R13 ;  /* 0x0000000d0a0a7220 */ /* 0x002fca0000400000 */
[----:B------:R-:W-:Y:S02]  /*1980*/  FSEL R10, R10, RZ, P0 ;  /* 0x000000ff0a0a7208 */ /* 0x000fe40000000000 */
[----:B------:R-:W-:Y:S01]  /*1990*/  FSETP.GT.AND P0, PT, |R12|, 8.50705917302346158658e+37, PT ;  /* 0x7e8000000c00780b */ /* 0x000fe20003f04200 */
[----:B--2---:R-:W-:-:S03]  /*19a0*/  FADD R6, -R5, R6 ;  /* 0x0000000605067221 */ /* 0x004fc60000000100 */
[----:B------:R-:W-:Y:S01]  /*19b0*/  FSEL R11, R11, R12, P0 ;  /* 0x0000000c0b0b7208 */ /* 0x000fe20000000000 */
[C---:B------:R-:W-:Y:S01]  /*19c0*/  FMUL R9, R6.reuse, R6 ;  /* 0x0000000606097220 */ /* 0x040fe20000400000 */
[----:B------:R-:W-:Y:S01]  /*19d0*/  FFMA R5, R6, R10, R5 ;  /* 0x0000000a06057223 */ /* 0x000fe20000000005 */
[----:B---3--:R-:W-:Y:S02]  /*19e0*/  FADD R7, R2, R7 ;  /* 0x0000000702077221 */ /* 0x008fe40000000000 */
[----:B------:R-:W-:Y:S01]  /*19f0*/  @!P1 FMUL R11, R11, 16777216 ;  /* 0x4b8000000b0b9820 */ /* 0x000fe20000400000 */
[----:B------:R-:W-:-:S03]  /*1a00*/  FMUL R9, R4, R9 ;  /* 0x0000000904097220 */ /* 0x000fc60000400000 */
[----:B------:R-:W-:Y:S01]  /*1a10*/  @P0 FMUL R17, R17, 0.25 ;  /* 0x3e80000011110820 */ /* 0x000fe20000400000 */
[----:B------:R-:W0:Y:S01]  /*1a20*/  SHFL.BFLY PT, R2, R5, 0x1, 0x1f ;  /* 0x0c201f0005027f89 */ /* 0x000e2200000e0000 */
[----:B------:R-:W1:Y:S01]  /*1a30*/  MUFU.RCP R6, R11 ;  /* 0x0000000b00067308 */ /* 0x000e620000001000 */
[----:B------:R-:W-:Y:S01]  /*1a40*/  FFMA R7, R10, R9, R7 ;  /* 0x000000090a077223 */ /* 0x000fe20000000007 */
[----:B------:R-:W-:Y:S01]  /*1a50*/  @!P1 FMUL R17, R17, 16777216 ;  /* 0x4b80000011119820 */ /* 0x000fe20000400000 */
[C---:B------:R-:W-:Y:S02]  /*1a60*/  LOP3.LUT P0, RZ, R3.reuse, 0x7, RZ, 0xc0, !PT ;  /* 0x0000000703ff7812 */ /* 0x040fe4000780c0ff */
[----:B------:R-:W-:Y:S01]  /*1a70*/  FSETP.NEU.AND P1, PT, R12, RZ, PT ;  /* 0x000000ff0c00720b */ /* 0x000fe20003f2d000 */
[----:B------:R-:W2:Y:S01]  /*1a80*/  SHFL.BFLY PT, R4, R7, 0x1, 0x1f ;  /* 0x0c201f0007047f89 */ /* 0x000ea200000e0000 */
[----:B------:R-:W-:Y:S01]  /*1a90*/  ISETP.LT.AND P0, PT, R3, 0x8, !P0 ;  /* 0x000000080300780c */ /* 0x000fe20004701270 */
[----:B-1----:R-:W-:-:S12]  /*1aa0*/  FMUL R6, R6, R17 ;  /* 0x0000001106067220 */ /* 0x002fd80000400000 */
[----:B------:R-:W-:Y:S01]  /*1ab0*/  @P0 STS [R3.X4+0x40], R12 ;  /* 0x0000400c03000388 */ /* 0x000fe20000004800 */
[----:B------:R-:W-:Y:S01]  /*1ac0*/  FSEL R6, R6, RZ, P1 ;  /* 0x000000ff06067208 */ /* 0x000fe20000800000 */
[----:B0-----:R-:W-:-:S04]  /*1ad0*/  FADD R2, -R5, R2 ;  /* 0x0000000205027221 */ /* 0x001fc80000000100 */
[C---:B------:R-:W-:Y:S01]  /*1ae0*/  FMUL R13, R2.reuse, R2 ;  /* 0x00000002020d7220 */ /* 0x040fe20000400000 */
[----:B------:R-:W-:Y:S01]  /*1af0*/  FFMA R2, R2, R6, R5 ;  /* 0x0000000602027223 */ /* 0x000fe20000000005 */
[----:B--2---:R-:W-:Y:S02]  /*1b00*/  FADD R9, R7, R4 ;  /* 0x0000000407097221 */ /* 0x004fe40000000000 */
[----:B------:R-:W-:Y:S02]  /*1b10*/  FMUL R13, R8, R13 ;  /* 0x0000000d080d7220 */ /* 0x000fe40000400000 */
[----:B------:R-:W-:Y:S02]  /*1b20*/  @P0 STS [R3.X4], R2 ;  /* 0x0000000203000388 */ /* 0x000fe40000004800 */
[----:B------:R-:W-:-:S05]  /*1b30*/  FFMA R6, R6, R13, R9 ;  /* 0x0000000d06067223 */ /* 0x000fca0000000009 */
[----:B------:R-:W-:Y:S04]  /*1b40*/  @P0 STS [R3.X4+0x20], R6 ;  /* 0x0000200603000388 */ /* 0x000fe80000004800 */
[----:B------:R-:W-:Y:S06]  /*1b50*/  BAR.SYNC 0x0 ;  /* 0x0000000000007b1d */ /* 0x000fec0000000000 */
[----:B------:R-:W0:Y:S01]  /*1b60*/  LDS R4, [RZ] ;  /* 0x00000000ff047984 */ /* 0x000e220000000800 */
[----:B------:R-:W-:-:S02]  /*1b70*/  PLOP3.LUT P0, PT, PT, PT, UP0, 0x40, 0x0 ;  /* 0x000000000000781c */ /* 0x000fc40003f0e808 */
[----:B------:R-:W-:Y:S01]  /*1b80*/  MOV R2, UR4 ;  /* 0x0000000400027c02 */ /* 0x000fe20008000f00 */
[----:B------:R-:W1:Y:S04]  /*1b90*/  LDS R5, [0x20] ;  /* 0x00002000ff057984 */ /* 0x000e680000000800 */
[----:B------:R-:W-:Y:S06]  /*1ba0*/  BAR.SYNC 0x0 ;  /* 0x0000000000007b1d */ /* 0x000fec0000000000 */
[----:B------:R-:W-:-:S02]  /*1bb0*/  ISETP.EQ.AND P0, PT, R0, RZ, P0 ;  /* 0x000000ff0000720c */ /* 0x000fc40000702270 */
[----:B------:R-:W-:Y:S01]  /*1bc0*/  MOV R3, UR5 ;  /* 0x0000000500037c02 */ /* 0x000fe20008000f00 */
[----:B0-----:R-:W-:Y:S04]  /*1bd0*/  STS [RZ], R4 ;  /* 0x00000004ff007388 */ /* 0x001fe80000000800 */
[----:B------:R-:W-:Y:S06]  /*1be0*/  BAR.SYNC 0x0 ;  /* 0x0000000000007b1d */ /* 0x000fec0000000000 */
[----:B------:R-:W0:Y:S04]  /*1bf0*/  LDS R7, [RZ] ;  /* 0x00000000ff077984 */ /* 0x000e280000000800 */
[----:B------:R-:W-:Y:S06]  /*1c00*/  BAR.SYNC 0x0 ;  /* 0x0000000000007b1d */ /* 0x000fec0000000000 */
[----:B-1----:R-:W-:Y:S04]  /*1c10*/  STS [RZ], R5 ;  /* 0x00000005ff007388 */ /* 0x002fe80000000800 */
[----:B------:R-:W-:Y:S06]  /*1c20*/  BAR.SYNC 0x0 ;  /* 0x0000000000007b1d */ /* 0x000fec0000000000 */
[----:B0-----:R0:W-:Y:S01]  /*1c30*/  @P0 STG.E [R2.64], R7 ;  /* 0x0000000702000986 */ /* 0x0011e2000c10190a */
[----:B------:R-:W-:Y:S05]  /*1c40*/  @!P0 EXIT ;  /* 0x000000000000894d */ /* 0x000fea0003800000 */
[----:B------:R-:W1:Y:S01]  /*1c50*/  LDS R5, [RZ] ;  /* 0x00000000ff057984 */ /* 0x000e620000000800 */
[----:B0-----:R-:W-:-:S02]  /*1c60*/  MOV R2, UR6 ;  /* 0x0000000600027c02 */ /* 0x001fc40008000f00 */
[----:B------:R-:W-:-:S05]  /*1c70*/  MOV R3, UR7 ;  /* 0x0000000700037c02 */ /* 0x000fca0008000f00 */
[----:B-1----:R-:W-:Y:S01]  /*1c80*/  STG.E [R2.64], R5 ;  /* 0x0000000502007986 */ /* 0x002fe2000c10190a */
[----:B------:R-:W-:Y:S05]  /*1c90*/  EXIT ;  /* 0x000000000000794d */ /* 0x000fea0003800000 */
.L_x_4:
[----:B------:R-:W-:-:S00]  /*1ca0*/  BRA `(.L_x_4) ;  /* 0xfffffff000007947 */ /* 0x000fc0000383ffff */
[----:B------:R-:W-:-:S00]  /*1cb0*/  NOP ;  /* 0x0000000000007918 */ /* 0x000fc00000000000 */
        /* <DEDUP_REMOVED lines=12> */
.L_x_5:


//--------------------- .nv.shared.triton__0d1d2d345de6 --------------------------
	.section	.nv.shared.triton__0d1d2d345de6,"aw",@nobits
	.align	16
